	.headerflags	@"EF_CUDA_TEXMODE_UNIFIED EF_CUDA_64BIT_ADDRESS EF_CUDA_ACCELERATORS EF_CUDA_SM90 EF_CUDA_VIRTUAL_SM(EF_CUDA_SM90)"
	.elftype	@"ET_EXEC"


//--------------------- .nv.info                  --------------------------
	.section	.nv.info,"",@"SHT_CUDA_INFO"
	.align	4


	//----- nvinfo : EIATTR_REGCOUNT
	.align		4
        /*0000*/ 	.byte	0x04, 0x2f
        /*0002*/ 	.short	(.L_1 - .L_0)
	.align		4
.L_0:
        /*0004*/ 	.word	index@(triton_poi_fused_convolution_15)
        /*0008*/ 	.word	0x0000000c


	//----- nvinfo : EIATTR_MIN_STACK_SIZE
	.align		4
.L_1:
        /*000c*/ 	.byte	0x04, 0x12
        /*000e*/ 	.short	(.L_3 - .L_2)
	.align		4
.L_2:
        /*0010*/ 	.word	index@(triton_poi_fused_convolution_15)
        /*0014*/ 	.word	0x00000000


	//----- nvinfo : EIATTR_FRAME_SIZE
	.align		4
.L_3:
        /*0018*/ 	.byte	0x04, 0x11
        /*001a*/ 	.short	(.L_5 - .L_4)
	.align		4
.L_4:
        /*001c*/ 	.word	index@(triton_poi_fused_convolution_15)
        /*0020*/ 	.word	0x00000000


	//----- nvinfo : EIATTR_MIN_STACK_SIZE
	.align		4
.L_5:
        /*0024*/ 	.byte	0x04, 0x12
        /*0026*/ 	.short	(.L_7 - .L_6)
	.align		4
.L_6:
        /*0028*/ 	.word	index@(triton_poi_fused_convolution_15)
        /*002c*/ 	.word	0x00000000
.L_7:


//--------------------- .nv.info.triton_poi_fused_convolution_15 --------------------------
	.section	.nv.info.triton_poi_fused_convolution_15,"",@"SHT_CUDA_INFO"
	.sectionflags	@""
	.align	4


	//----- nvinfo : EIATTR_CUDA_API_VERSION
	.align		4
        /*0000*/ 	.byte	0x04, 0x37
        /*0002*/ 	.short	(.L_9 - .L_8)
.L_8:
        /*0004*/ 	.word	0x0000007c


	//----- nvinfo : EIATTR_KPARAM_INFO
	.align		4
.L_9:
        /*0008*/ 	.byte	0x04, 0x17
        /*000a*/ 	.short	(.L_11 - .L_10)
.L_10:
        /*000c*/ 	.word	0x00000000
        /*0010*/ 	.short	0x0002
        /*0012*/ 	.short	0x0010
        /*0014*/ 	.byte	0x00, 0xf0, 0x11, 0x00


	//----- nvinfo : EIATTR_KPARAM_INFO
	.align		4
.L_11:
        /*0018*/ 	.byte	0x04, 0x17
        /*001a*/ 	.short	(.L_13 - .L_12)
.L_12:
        /*001c*/ 	.word	0x00000000
        /*0020*/ 	.short	0x0001
        /*0022*/ 	.short	0x0008
        /*0024*/ 	.byte	0x00, 0xf4, 0x21, 0x00


	//----- nvinfo : EIATTR_KPARAM_INFO
	.align		4
.L_13:
        /*0028*/ 	.byte	0x04, 0x17
        /*002a*/ 	.short	(.L_15 - .L_14)
.L_14:
        /*002c*/ 	.word	0x00000000
        /*0030*/ 	.short	0x0000
        /*0032*/ 	.short	0x0000
        /*0034*/ 	.byte	0x00, 0xf4, 0x21, 0x00


	//----- nvinfo : EIATTR_SPARSE_MMA_MASK
	.align		4
.L_15:
        /*0038*/ 	.byte	0x03, 0x50
        /*003a*/ 	.short	0x0000


	//----- nvinfo : EIATTR_MAXREG_COUNT
	.align		4
        /*003c*/ 	.byte	0x03, 0x1b
        /*003e*/ 	.short	0x00ff


	//----- nvinfo : EIATTR_EXIT_INSTR_OFFSETS
	.align		4
        /*0040*/ 	.byte	0x04, 0x1c
        /*0042*/ 	.short	(.L_17 - .L_16)


	//   ....[0]....
.L_16:
        /*0044*/ 	.word	0x00000150


	//   ....[1]....
        /*0048*/ 	.word	0x00000170


	//----- nvinfo : EIATTR_REQNTID
	.align		4
.L_17:
        /*004c*/ 	.byte	0x04, 0x10
        /*004e*/ 	.short	(.L_19 - .L_18)
.L_18:
        /*0050*/ 	.word	0x00000080
        /*0054*/ 	.word	0x00000001
        /*0058*/ 	.word	0x00000001


	//----- nvinfo : EIATTR_CBANK_PARAM_SIZE
	.align		4
.L_19:
        /*005c*/ 	.byte	0x03, 0x19
        /*005e*/ 	.short	0x0014


	//----- nvinfo : EIATTR_PARAM_CBANK
	.align		4
        /*0060*/ 	.byte	0x04, 0x0a
        /*0062*/ 	.short	(.L_21 - .L_20)
	.align		4
.L_20:
        /*0064*/ 	.word	index@(.nv.constant0.triton_poi_fused_convolution_15)
        /*0068*/ 	.short	0x0210
        /*006a*/ 	.short	0x0014


	//----- nvinfo : EIATTR_SW_WAR
	.align		4
.L_21:
        /*006c*/ 	.byte	0x04, 0x36
        /*006e*/ 	.short	(.L_23 - .L_22)
.L_22:
        /*0070*/ 	.word	0x00000008
.L_23:


//--------------------- .nv.callgraph             --------------------------
	.section	.nv.callgraph,"",@"SHT_CUDA_CALLGRAPH"
	.align	4
	.sectionentsize	8
	.align		4
        /*0000*/ 	.word	0x00000000
	.align		4
        /*0004*/ 	.word	0xffffffff
	.align		4
        /*0008*/ 	.word	0x00000000
	.align		4
        /*000c*/ 	.word	0xfffffffe
	.align		4
        /*0010*/ 	.word	0x00000000
	.align		4
        /*0014*/ 	.word	0xfffffffd
	.align		4
        /*0018*/ 	.word	0x00000000
	.align		4
        /*001c*/ 	.word	0xfffffffc


//--------------------- .text.triton_poi_fused_convolution_15 --------------------------
	.section	.text.triton_poi_fused_convolution_15,"ax",@progbits
	.align	128
        .global         triton_poi_fused_convolution_15
        .type           triton_poi_fused_convolution_15,@function
        .size           triton_poi_fused_convolution_15,(.L_x_1 - triton_poi_fused_convolution_15)
        .other          triton_poi_fused_convolution_15,@"STO_CUDA_ENTRY STV_DEFAULT"
triton_poi_fused_convolution_15:
.text.triton_poi_fused_convolution_15:
[----:B------:R-:W0:Y:S02]  /*0000*/  LDC R1, c[0x0][0x28] ;  /* 0x00000a00ff017b82 */ /* 0x000e240000000800 */
[----:B------:R-:W1:Y:S01]  /*0010*/  S2R R0, SR_TID.X ;  /* 0x0000000000007919 */ /* 0x000e620000002100 */
[----:B------:R-:W2:Y:S01]  /*0020*/  LDC.64 R2, c[0x0][0x210] ;  /* 0x00008400ff027b82 */ /* 0x000ea20000000a00 */
[----:B------:R-:W-:Y:S01]  /*0030*/  ULDC.64 UR4, c[0x0][0x208] ;  /* 0x0000820000047ab9 */ /* 0x000fe20000000a00 */
[----:B------:R-:W3:Y:S06]  /*0040*/  S2R R7, SR_CTAID.X ;  /* 0x0000000000077919 */ /* 0x000eec0000002500 */
[----:B------:R-:W4:Y:S01]  /*0050*/  LDC.64 R4, c[0x0][0x218] ;  /* 0x00008600ff047b82 */ /* 0x000f220000000a00 */
[----:B-1----:R-:W-:-:S02]  /*0060*/  LOP3.LUT R0, R0, 0x7f, RZ, 0xc0, !PT ;  /* 0x0000007f00007812 */ /* 0x002fc400078ec0ff */
[----:B---3--:R-:W-:-:S03]  /*0070*/  SHF.R.S32.HI R6, RZ, 0x18, R7 ;  /* 0x00000018ff067819 */ /* 0x008fc60000011407 */
[----:B------:R-:W-:Y:S01]  /*0080*/  IMAD R7, R7, 0x80, R0 ;  /* 0x0000008007077824 */ /* 0x000fe200078e0200 */
[----:B------:R-:W-:-:S03]  /*0090*/  SGXT R0, R6, 0x1 ;  /* 0x000000010600781a */ /* 0x000fc60000000200 */
[C---:B--2---:R-:W-:Y:S01]  /*00a0*/  IMAD.WIDE R2, R7.reuse, 0x4, R2 ;  /* 0x0000000407027825 */ /* 0x044fe200078e0202 */
[----:B------:R-:W-:Y:S02]  /*00b0*/  ISETP.GE.AND P0, PT, R7, 0x200, PT ;  /* 0x000002000700780c */ /* 0x000fe40003f06270 */
[----:B------:R-:W-:-:S04]  /*00c0*/  LEA.HI R0, R0, R7, RZ, 0x7 ;  /* 0x0000000700007211 */ /* 0x000fc800078f38ff */
[----:B------:R-:W-:-:S05]  /*00d0*/  LOP3.LUT R0, R0, 0xffffff80, RZ, 0xc0, !PT ;  /* 0xffffff8000007812 */ /* 0x000fca00078ec0ff */
[----:B------:R-:W-:Y:S01]  /*00e0*/  IMAD.IADD R9, R7, 0x1, -R0 ;  /* 0x0000000107097824 */ /* 0x000fe200078e0a00 */
[----:B------:R-:W-:Y:S01]  /*00f0*/  HFMA2.MMA R0, -RZ, RZ, 0, 0 ;  /* 0x00000000ff007435 */ /* 0x000fe200000001ff */
[----:B------:R-:W-:Y:S02]  /*0100*/  IMAD.MOV.U32 R7, RZ, RZ, RZ ;  /* 0x000000ffff077224 */ /* 0x000fe400078e00ff */
[----:B----4-:R-:W-:-:S05]  /*0110*/  IMAD.WIDE R4, R9, 0x4, R4 ;  /* 0x0000000409047825 */ /* 0x010fca00078e0204 */
[----:B------:R-:W2:Y:S04]  /*0120*/  @!P0 LDG.E.EL R7, desc[UR4][R4.64] ;  /* 0x0000000404078981 */ /* 0x000ea8000c2e1900 */
[----:B------:R-:W2:Y:S02]  /*0130*/  @!P0 LDG.E R0, desc[UR4][R2.64] ;  /* 0x0000000402008981 */ /* 0x000ea4000c1e1900 */
[----:B--2---:R-:W-:Y:S01]  /*0140*/  FADD R7, R7, R0 ;  /* 0x0000000007077221 */ /* 0x004fe20000000000 */
[----:B------:R-:W-:Y:S06]  /*0150*/  @P0 EXIT ;  /* 0x000000000000094d */ /* 0x000fec0003800000 */
[----:B------:R-:W-:Y:S01]  /*0160*/  STG.E desc[UR4][R2.64], R7 ;  /* 0x0000000702007986 */ /* 0x000fe2000c101904 */
[----:B------:R-:W-:Y:S05]  /*0170*/  EXIT ;  /* 0x000000000000794d */ /* 0x000fea0003800000 */
.L_x_0:
[----:B------:R-:W-:-:S00]  /*0180*/  BRA `(.L_x_0) ;  /* 0xfffffffc00fc7947 */ /* 0x000fc0000383ffff */
[----:B------:R-:W-:-:S00]  /*0190*/  NOP ;  /* 0x0000000000007918 */ /* 0x000fc00000000000 */
        /* <DEDUP_REMOVED lines=14> */
.L_x_1:


//--------------------- .nv.constant0.triton_poi_fused_convolution_15 --------------------------
	.section	.nv.constant0.triton_poi_fused_convolution_15,"a",@progbits
	.sectionflags	@""
	.align	4
.nv.constant0.triton_poi_fused_convolution_15:
	.zero		548
